//
// Generated by NVIDIA NVVM Compiler
//
// Compiler Build ID: CL-36424714
// Cuda compilation tools, release 13.0, V13.0.88
// Based on NVVM 20.0.0
//

.version 9.0
.target sm_100
.address_size 64

	// .globl	_Z20matrixMultiplyKernelPKfS0_Pfi
// _ZZ20matrixMultiplyKernelPKfS0_PfiE5tileA has been demoted
// _ZZ20matrixMultiplyKernelPKfS0_PfiE5tileB has been demoted

.visible .entry _Z20matrixMultiplyKernelPKfS0_Pfi(
	.param .u64 .ptr .align 1 _Z20matrixMultiplyKernelPKfS0_Pfi_param_0,
	.param .u64 .ptr .align 1 _Z20matrixMultiplyKernelPKfS0_Pfi_param_1,
	.param .u64 .ptr .align 1 _Z20matrixMultiplyKernelPKfS0_Pfi_param_2,
	.param .u32 _Z20matrixMultiplyKernelPKfS0_Pfi_param_3
)
{
	.reg .pred 	%p<8>;
	.reg .b32 	%r<42>;
	.reg .b32 	%f<111>;
	.reg .b64 	%rd<13>;
	// demoted variable
	.shared .align 4 .b8 _ZZ20matrixMultiplyKernelPKfS0_PfiE5tileA[4096];
	// demoted variable
	.shared .align 4 .b8 _ZZ20matrixMultiplyKernelPKfS0_PfiE5tileB[4096];
	ld.param.u64 	%rd3, [_Z20matrixMultiplyKernelPKfS0_Pfi_param_0];
	ld.param.u64 	%rd4, [_Z20matrixMultiplyKernelPKfS0_Pfi_param_1];
	ld.param.u64 	%rd5, [_Z20matrixMultiplyKernelPKfS0_Pfi_param_2];
	ld.param.u32 	%r23, [_Z20matrixMultiplyKernelPKfS0_Pfi_param_3];
	mov.u32 	%r37, %tid.x;
	mov.u32 	%r39, %tid.y;
	mov.u32 	%r24, %ctaid.y;
	mov.u32 	%r25, %ntid.y;
	mad.lo.s32 	%r3, %r24, %r25, %r39;
	mov.u32 	%r26, %ctaid.x;
	mov.u32 	%r27, %ntid.x;
	mad.lo.s32 	%r4, %r26, %r27, %r37;
	setp.lt.s32 	%p1, %r23, 1;
	mov.f32 	%f110, 0f00000000;
	@%p1 bra 	$L__BB0_7;
	add.s32 	%r28, %r23, 31;
	shr.u32 	%r29, %r28, 5;
	shl.b32 	%r30, %r39, 7;
	mov.u32 	%r31, _ZZ20matrixMultiplyKernelPKfS0_PfiE5tileA;
	add.s32 	%r5, %r31, %r30;
	shl.b32 	%r32, %r37, 2;
	add.s32 	%r6, %r5, %r32;
	mov.u32 	%r33, _ZZ20matrixMultiplyKernelPKfS0_PfiE5tileB;
	add.s32 	%r8, %r33, %r32;
	add.s32 	%r7, %r8, %r30;
	neg.s32 	%r41, %r29;
	mad.lo.s32 	%r40, %r39, %r23, %r4;
	shl.b32 	%r11, %r23, 5;
	mad.lo.s32 	%r38, %r23, %r3, %r37;
	cvta.to.global.u64 	%rd1, %rd3;
	cvta.to.global.u64 	%rd2, %rd4;
	mov.f32 	%f110, 0f00000000;
$L__BB0_2:
	setp.ge.u32 	%p2, %r3, %r23;
	setp.ge.s32 	%p3, %r37, %r23;
	mov.f32 	%f108, 0f00000000;
	or.pred  	%p4, %p2, %p3;
	@%p4 bra 	$L__BB0_4;
	mul.wide.u32 	%rd6, %r38, 4;
	add.s64 	%rd7, %rd1, %rd6;
	ld.global.f32 	%f108, [%rd7];
$L__BB0_4:
	st.shared.f32 	[%r6], %f108;
	mov.f32 	%f109, 0f00000000;
	max.s32 	%r34, %r4, %r39;
	setp.ge.s32 	%p5, %r34, %r23;
	@%p5 bra 	$L__BB0_6;
	mul.wide.s32 	%rd8, %r40, 4;
	add.s64 	%rd9, %rd2, %rd8;
	ld.global.f32 	%f109, [%rd9];
$L__BB0_6:
	st.shared.f32 	[%r7], %f109;
	bar.sync 	0;
	ld.shared.f32 	%f12, [%r5];
	ld.shared.f32 	%f13, [%r8];
	fma.rn.f32 	%f14, %f12, %f13, %f110;
	ld.shared.f32 	%f15, [%r5+4];
	ld.shared.f32 	%f16, [%r8+128];
	fma.rn.f32 	%f17, %f15, %f16, %f14;
	ld.shared.f32 	%f18, [%r5+8];
	ld.shared.f32 	%f19, [%r8+256];
	fma.rn.f32 	%f20, %f18, %f19, %f17;
	ld.shared.f32 	%f21, [%r5+12];
	ld.shared.f32 	%f22, [%r8+384];
	fma.rn.f32 	%f23, %f21, %f22, %f20;
	ld.shared.f32 	%f24, [%r5+16];
	ld.shared.f32 	%f25, [%r8+512];
	fma.rn.f32 	%f26, %f24, %f25, %f23;
	ld.shared.f32 	%f27, [%r5+20];
	ld.shared.f32 	%f28, [%r8+640];
	fma.rn.f32 	%f29, %f27, %f28, %f26;
	ld.shared.f32 	%f30, [%r5+24];
	ld.shared.f32 	%f31, [%r8+768];
	fma.rn.f32 	%f32, %f30, %f31, %f29;
	ld.shared.f32 	%f33, [%r5+28];
	ld.shared.f32 	%f34, [%r8+896];
	fma.rn.f32 	%f35, %f33, %f34, %f32;
	ld.shared.f32 	%f36, [%r5+32];
	ld.shared.f32 	%f37, [%r8+1024];
	fma.rn.f32 	%f38, %f36, %f37, %f35;
	ld.shared.f32 	%f39, [%r5+36];
	ld.shared.f32 	%f40, [%r8+1152];
	fma.rn.f32 	%f41, %f39, %f40, %f38;
	ld.shared.f32 	%f42, [%r5+40];
	ld.shared.f32 	%f43, [%r8+1280];
	fma.rn.f32 	%f44, %f42, %f43, %f41;
	ld.shared.f32 	%f45, [%r5+44];
	ld.shared.f32 	%f46, [%r8+1408];
	fma.rn.f32 	%f47, %f45, %f46, %f44;
	ld.shared.f32 	%f48, [%r5+48];
	ld.shared.f32 	%f49, [%r8+1536];
	fma.rn.f32 	%f50, %f48, %f49, %f47;
	ld.shared.f32 	%f51, [%r5+52];
	ld.shared.f32 	%f52, [%r8+1664];
	fma.rn.f32 	%f53, %f51, %f52, %f50;
	ld.shared.f32 	%f54, [%r5+56];
	ld.shared.f32 	%f55, [%r8+1792];
	fma.rn.f32 	%f56, %f54, %f55, %f53;
	ld.shared.f32 	%f57, [%r5+60];
	ld.shared.f32 	%f58, [%r8+1920];
	fma.rn.f32 	%f59, %f57, %f58, %f56;
	ld.shared.f32 	%f60, [%r5+64];
	ld.shared.f32 	%f61, [%r8+2048];
	fma.rn.f32 	%f62, %f60, %f61, %f59;
	ld.shared.f32 	%f63, [%r5+68];
	ld.shared.f32 	%f64, [%r8+2176];
	fma.rn.f32 	%f65, %f63, %f64, %f62;
	ld.shared.f32 	%f66, [%r5+72];
	ld.shared.f32 	%f67, [%r8+2304];
	fma.rn.f32 	%f68, %f66, %f67, %f65;
	ld.shared.f32 	%f69, [%r5+76];
	ld.shared.f32 	%f70, [%r8+2432];
	fma.rn.f32 	%f71, %f69, %f70, %f68;
	ld.shared.f32 	%f72, [%r5+80];
	ld.shared.f32 	%f73, [%r8+2560];
	fma.rn.f32 	%f74, %f72, %f73, %f71;
	ld.shared.f32 	%f75, [%r5+84];
	ld.shared.f32 	%f76, [%r8+2688];
	fma.rn.f32 	%f77, %f75, %f76, %f74;
	ld.shared.f32 	%f78, [%r5+88];
	ld.shared.f32 	%f79, [%r8+2816];
	fma.rn.f32 	%f80, %f78, %f79, %f77;
	ld.shared.f32 	%f81, [%r5+92];
	ld.shared.f32 	%f82, [%r8+2944];
	fma.rn.f32 	%f83, %f81, %f82, %f80;
	ld.shared.f32 	%f84, [%r5+96];
	ld.shared.f32 	%f85, [%r8+3072];
	fma.rn.f32 	%f86, %f84, %f85, %f83;
	ld.shared.f32 	%f87, [%r5+100];
	ld.shared.f32 	%f88, [%r8+3200];
	fma.rn.f32 	%f89, %f87, %f88, %f86;
	ld.shared.f32 	%f90, [%r5+104];
	ld.shared.f32 	%f91, [%r8+3328];
	fma.rn.f32 	%f92, %f90, %f91, %f89;
	ld.shared.f32 	%f93, [%r5+108];
	ld.shared.f32 	%f94, [%r8+3456];
	fma.rn.f32 	%f95, %f93, %f94, %f92;
	ld.shared.f32 	%f96, [%r5+112];
	ld.shared.f32 	%f97, [%r8+3584];
	fma.rn.f32 	%f98, %f96, %f97, %f95;
	ld.shared.f32 	%f99, [%r5+116];
	ld.shared.f32 	%f100, [%r8+3712];
	fma.rn.f32 	%f101, %f99, %f100, %f98;
	ld.shared.f32 	%f102, [%r5+120];
	ld.shared.f32 	%f103, [%r8+3840];
	fma.rn.f32 	%f104, %f102, %f103, %f101;
	ld.shared.f32 	%f105, [%r5+124];
	ld.shared.f32 	%f106, [%r8+3968];
	fma.rn.f32 	%f110, %f105, %f106, %f104;
	bar.sync 	0;
	add.s32 	%r41, %r41, 1;
	setp.ne.s32 	%p6, %r41, 0;
	add.s32 	%r40, %r40, %r11;
	add.s32 	%r39, %r39, 32;
	add.s32 	%r38, %r38, 32;
	add.s32 	%r37, %r37, 32;
	@%p6 bra 	$L__BB0_2;
$L__BB0_7:
	max.s32 	%r35, %r3, %r4;
	setp.ge.s32 	%p7, %r35, %r23;
	@%p7 bra 	$L__BB0_9;
	mad.lo.s32 	%r36, %r23, %r3, %r4;
	cvta.to.global.u64 	%rd10, %rd5;
	mul.wide.s32 	%rd11, %r36, 4;
	add.s64 	%rd12, %rd10, %rd11;
	st.global.f32 	[%rd12], %f110;
$L__BB0_9:
	ret;

}


// ===== COMPILED SASS (sm_100) =====

	.target	sm_100

	.elftype	@"ET_EXEC"


//--------------------- .note.nv.tkinfo           --------------------------
	.section	.note.nv.tkinfo,"",@"SHT_NOTE"
	.sectionflags	@"SHF_NOTE_NV_TKINFO"
	.tkinfo
        /*0018*/ 	.word	0x00000002
        /*0030*/ 	.string	""
        /*0030*/ 	.string	"ptxas"
        /*0030*/ 	.string	"Cuda compilation tools, release 13.0, V13.0.88"
        /*0030*/ 	.string	"Build cuda_13.0.r13.0/compiler.36424714_0"
        /*0030*/ 	.string	"-arch sm_100 -m 64 "



//--------------------- .note.nv.cuinfo           --------------------------
	.section	.note.nv.cuinfo,"",@"SHT_NOTE"
	.sectionflags	@"SHF_NOTE_NV_CUINFO"
        /*0018*/ 	.short	0x0002
        /*001a*/ 	.short	0x0064
        /*001c*/ 	.short	0x0082
	.zero		2


//--------------------- .nv.info                  --------------------------
	.section	.nv.info,"",@"SHT_CUDA_INFO"
	.align	4


	//----- nvinfo : EIATTR_REGCOUNT
	.align		4
        /*0000*/ 	.byte	0x04, 0x2f
        /*0002*/ 	.short	(.L_1 - .L_0)
	.align		4
.L_0:
        /*0004*/ 	.word	index@(_Z20matrixMultiplyKernelPKfS0_Pfi)
        /*0008*/ 	.word	0x00000020


	//----- nvinfo : EIATTR_FRAME_SIZE
	.align		4
.L_1:
        /*000c*/ 	.byte	0x04, 0x11
        /*000e*/ 	.short	(.L_3 - .L_2)
	.align		4
.L_2:
        /*0010*/ 	.word	index@(_Z20matrixMultiplyKernelPKfS0_Pfi)
        /*0014*/ 	.word	0x00000000


	//----- nvinfo : EIATTR_MIN_STACK_SIZE
	.align		4
.L_3:
        /*0018*/ 	.byte	0x04, 0x12
        /*001a*/ 	.short	(.L_5 - .L_4)
	.align		4
.L_4:
        /*001c*/ 	.word	index@(_Z20matrixMultiplyKernelPKfS0_Pfi)
        /*0020*/ 	.word	0x00000000
.L_5:


//--------------------- .nv.compat                --------------------------
	.section	.nv.compat,"",@"SHT_CUDA_COMPAT_INFO"
	.align	4
        /*0000*/ 	.byte	0x02, 0x09, 0x00, 0x00, 0x02, 0x02, 0x01, 0x00, 0x02, 0x05, 0x05, 0x00, 0x03, 0x07, 0x01, 0x01
        /*0010*/ 	.byte	0x02, 0x03, 0x00, 0x00, 0x02, 0x06, 0x01, 0x00, 0x04, 0x0b, 0x08, 0x00, 0x09, 0x00, 0x00, 0x00
        /*0020*/ 	.byte	0x00, 0x00, 0x00, 0x00


//--------------------- .nv.info._Z20matrixMultiplyKernelPKfS0_Pfi --------------------------
	.section	.nv.info._Z20matrixMultiplyKernelPKfS0_Pfi,"",@"SHT_CUDA_INFO"
	.sectionflags	@""
	.align	4


	//----- nvinfo : EIATTR_CUDA_API_VERSION
	.align		4
        /*0000*/ 	.byte	0x04, 0x37
        /*0002*/ 	.short	(.L_7 - .L_6)
.L_6:
        /*0004*/ 	.word	0x00000082


	//----- nvinfo : EIATTR_KPARAM_INFO
	.align		4
.L_7:
        /*0008*/ 	.byte	0x04, 0x17
        /*000a*/ 	.short	(.L_9 - .L_8)
.L_8:
        /*000c*/ 	.word	0x00000000
        /*0010*/ 	.short	0x0003
        /*0012*/ 	.short	0x0018
        /*0014*/ 	.byte	0x00, 0xf0, 0x11, 0x00


	//----- nvinfo : EIATTR_KPARAM_INFO
	.align		4
.L_9:
        /*0018*/ 	.byte	0x04, 0x17
        /*001a*/ 	.short	(.L_11 - .L_10)
.L_10:
        /*001c*/ 	.word	0x00000000
        /*0020*/ 	.short	0x0002
        /*0022*/ 	.short	0x0010
        /*0024*/ 	.byte	0x00, 0xf5, 0x21, 0x00


	//----- nvinfo : EIATTR_KPARAM_INFO
	.align		4
.L_11:
        /*0028*/ 	.byte	0x04, 0x17
        /*002a*/ 	.short	(.L_13 - .L_12)
.L_12:
        /*002c*/ 	.word	0x00000000
        /*0030*/ 	.short	0x0001
        /*0032*/ 	.short	0x0008
        /*0034*/ 	.byte	0x00, 0xf5, 0x21, 0x00


	//----- nvinfo : EIATTR_KPARAM_INFO
	.align		4
.L_13:
        /*0038*/ 	.byte	0x04, 0x17
        /*003a*/ 	.short	(.L_15 - .L_14)
.L_14:
        /*003c*/ 	.word	0x00000000
        /*0040*/ 	.short	0x0000
        /*0042*/ 	.short	0x0000
        /*0044*/ 	.byte	0x00, 0xf5, 0x21, 0x00


	//----- nvinfo : EIATTR_SPARSE_MMA_MASK
	.align		4
.L_15:
        /*0048*/ 	.byte	0x03, 0x50
        /*004a*/ 	.short	0x0000


	//----- nvinfo : EIATTR_MAXREG_COUNT
	.align		4
        /*004c*/ 	.byte	0x03, 0x1b
        /*004e*/ 	.short	0x00ff


	//----- nvinfo : EIATTR_NUM_BARRIERS
	.align		4
        /*0050*/ 	.byte	0x02, 0x4c
        /*0052*/ 	.byte	0x01
	.zero		1


	//----- nvinfo : EIATTR_MERCURY_ISA_VERSION
	.align		4
        /*0054*/ 	.byte	0x03, 0x5f
        /*0056*/ 	.short	0x0101


	//----- nvinfo : EIATTR_VRC_CTA_INIT_COUNT
	.align		4
        /*0058*/ 	.byte	0x02, 0x4a
	.zero		1
	.zero		1


	//----- nvinfo : EIATTR_EXIT_INSTR_OFFSETS
	.align		4
        /*005c*/ 	.byte	0x04, 0x1c
        /*005e*/ 	.short	(.L_17 - .L_16)


	//   ....[0]....
.L_16:
        /*0060*/ 	.word	0x00000810


	//   ....[1]....
        /*0064*/ 	.word	0x00000860


	//----- nvinfo : EIATTR_CBANK_PARAM_SIZE
	.align		4
.L_17:
        /*0068*/ 	.byte	0x03, 0x19
        /*006a*/ 	.short	0x001c


	//----- nvinfo : EIATTR_PARAM_CBANK
	.align		4
        /*006c*/ 	.byte	0x04, 0x0a
        /*006e*/ 	.short	(.L_19 - .L_18)
	.align		4
.L_18:
        /*0070*/ 	.word	index@(.nv.constant0._Z20matrixMultiplyKernelPKfS0_Pfi)
        /*0074*/ 	.short	0x0380
        /*0076*/ 	.short	0x001c


	//----- nvinfo : EIATTR_SW_WAR
	.align		4
.L_19:
        /*0078*/ 	.byte	0x04, 0x36
        /*007a*/ 	.short	(.L_21 - .L_20)
.L_20:
        /*007c*/ 	.word	0x00000008
.L_21:


//--------------------- .nv.callgraph             --------------------------
	.section	.nv.callgraph,"",@"SHT_CUDA_CALLGRAPH"
	.align	4
	.sectionentsize	8
	.align		4
        /*0000*/ 	.word	0x00000000
	.align		4
        /*0004*/ 	.word	0xffffffff
	.align		4
        /*0008*/ 	.word	0x00000000
	.align		4
        /*000c*/ 	.word	0xfffffffe
	.align		4
        /*0010*/ 	.word	0x00000000
	.align		4
        /*0014*/ 	.word	0xfffffffd
	.align		4
        /*0018*/ 	.word	0x00000000
	.align		4
        /*001c*/ 	.word	0xfffffffc


//--------------------- .text._Z20matrixMultiplyKernelPKfS0_Pfi --------------------------
	.section	.text._Z20matrixMultiplyKernelPKfS0_Pfi,"ax",@progbits
	.align	128
        .global         _Z20matrixMultiplyKernelPKfS0_Pfi
        .type           _Z20matrixMultiplyKernelPKfS0_Pfi,@function
        .size           _Z20matrixMultiplyKernelPKfS0_Pfi,(.L_x_3 - _Z20matrixMultiplyKernelPKfS0_Pfi)
        .other          _Z20matrixMultiplyKernelPKfS0_Pfi,@"STO_CUDA_ENTRY STV_DEFAULT"
_Z20matrixMultiplyKernelPKfS0_Pfi:
.text._Z20matrixMultiplyKernelPKfS0_Pfi:
[----:B------:R-:W-:Y:S01]  /*0000*/  LDC R1, c[0x0][0x37c] ;  /* 0x0000df00ff017b82 */ /* 0x000fe20000000800 */
[----:B------:R-:W0:Y:S01]  /*0010*/  LDCU UR6, c[0x0][0x398] ;  /* 0x00007300ff0677ac */ /* 0x000e220008000800 */
[----:B------:R-:W1:Y:S06]  /*0020*/  S2R R19, SR_TID.Y ;  /* 0x0000000000137919 */ /* 0x000e6c0000002200 */
[----:B------:R-:W1:Y:S01]  /*0030*/  LDC R0, c[0x0][0x364] ;  /* 0x0000d900ff007b82 */ /* 0x000e620000000800 */
[----:B------:R-:W-:Y:S01]  /*0040*/  HFMA2 R25, -RZ, RZ, 0, 0 ;  /* 0x00000000ff197431 */ /* 0x000fe200000001ff */
[----:B------:R-:W2:Y:S01]  /*0050*/  LDCU.64 UR8, c[0x0][0x358] ;  /* 0x00006b00ff0877ac */ /* 0x000ea20008000a00 */
[----:B------:R-:W3:Y:S05]  /*0060*/  S2R R21, SR_TID.X ;  /* 0x0000000000157919 */ /* 0x000eea0000002100 */
[----:B------:R-:W1:Y:S08]  /*0070*/  S2UR UR4, SR_CTAID.Y ;  /* 0x00000000000479c3 */ /* 0x000e700000002600 */
[----:B------:R-:W3:Y:S01]  /*0080*/  S2UR UR5, SR_CTAID.X ;  /* 0x00000000000579c3 */ /* 0x000ee20000002500 */
[----:B0-----:R-:W-:-:S04]  /*0090*/  MOV R6, UR6 ;  /* 0x0000000600067c02 */ /* 0x001fc80008000f00 */
[----:B------:R-:W-:-:S03]  /*00a0*/  ISETP.GE.AND P0, PT, R6, 0x1, PT ;  /* 0x000000010600780c */ /* 0x000fc60003f06270 */
[----:B------:R-:W3:Y:S01]  /*00b0*/  LDC R18, c[0x0][0x360] ;  /* 0x0000d800ff127b82 */ /* 0x000ee20000000800 */
[----:B-1----:R-:W-:Y:S02]  /*00c0*/  IMAD R23, R0, UR4, R19 ;  /* 0x0000000400177c24 */ /* 0x002fe4000f8e0213 */
[----:B---3--:R-:W-:-:S07]  /*00d0*/  IMAD R18, R18, UR5, R21 ;  /* 0x0000000512127c24 */ /* 0x008fce000f8e0215 */
[----:B--2---:R-:W-:Y:S05]  /*00e0*/  @!P0 BRA `(.L_x_0) ;  /* 0x0000000400c08947 */ /* 0x004fea0003800000 */
[----:B------:R-:W0:Y:S01]  /*00f0*/  S2UR UR6, SR_CgaCtaId ;  /* 0x00000000000679c3 */ /* 0x000e220000008800 */
[----:B------:R-:W-:Y:S01]  /*0100*/  UMOV UR4, 0x400 ;  /* 0x0000040000047882 */ /* 0x000fe20000000000 */
[----:B------:R-:W-:Y:S01]  /*0110*/  IADD3 R2, PT, PT, R6, 0x1f, RZ ;  /* 0x0000001f06027810 */ /* 0x000fe20007ffe0ff */
[----:B------:R-:W-:Y:S01]  /*0120*/  UIADD3 UR5, UPT, UPT, UR4, 0x1000, URZ ;  /* 0x0000100004057890 */ /* 0x000fe2000fffe0ff */
[----:B------:R-:W-:Y:S01]  /*0130*/  MOV R25, RZ ;  /* 0x000000ff00197202 */ /* 0x000fe20000000f00 */
[-C--:B------:R-:W-:Y:S01]  /*0140*/  IMAD R17, R19, R6.reuse, R18 ;  /* 0x0000000613117224 */ /* 0x080fe200078e0212 */
[----:B------:R-:W-:Y:S01]  /*0150*/  SHF.R.U32.HI R16, RZ, 0x5, R2 ;  /* 0x00000005ff107819 */ /* 0x000fe20000011602 */
[----:B------:R-:W-:Y:S01]  /*0160*/  IMAD R7, R23, R6, R21 ;  /* 0x0000000617077224 */ /* 0x000fe200078e0215 */
[----:B------:R-:W1:Y:S02]  /*0170*/  LDC R0, c[0x0][0x398] ;  /* 0x0000e600ff007b82 */ /* 0x000e640000000800 */
[----:B------:R-:W-:Y:S01]  /*0180*/  IADD3 R16, PT, PT, -R16, RZ, RZ ;  /* 0x000000ff10107210 */ /* 0x000fe20007ffe1ff */
[----:B0-----:R-:W-:-:S02]  /*0190*/  ULEA UR4, UR6, UR4, 0x18 ;  /* 0x0000000406047291 */ /* 0x001fc4000f8ec0ff */
[----:B------:R-:W-:-:S04]  /*01a0*/  ULEA UR5, UR6, UR5, 0x18 ;  /* 0x0000000506057291 */ /* 0x000fc8000f8ec0ff */
[----:B------:R-:W-:Y:S02]  /*01b0*/  LEA R5, R19, UR4, 0x7 ;  /* 0x0000000413057c11 */ /* 0x000fe4000f8e38ff */
[C---:B------:R-:W-:Y:S02]  /*01c0*/  LEA R2, R21.reuse, UR5, 0x2 ;  /* 0x0000000515027c11 */ /* 0x040fe4000f8e10ff */
[----:B------:R-:W-:Y:S02]  /*01d0*/  LEA R4, R21, R5, 0x2 ;  /* 0x0000000515047211 */ /* 0x000fe400078e10ff */
[----:B------:R-:W-:-:S07]  /*01e0*/  LEA R3, R19, R2, 0x7 ;  /* 0x0000000213037211 */ /* 0x000fce00078e38ff */
.L_x_1:
[----:B-1----:R-:W-:Y:S01]  /*01f0*/  MOV R6, R0 ;  /* 0x0000000000067202 */ /* 0x002fe20000000f00 */
[----:B------:R-:W-:Y:S01]  /*0200*/  HFMA2 R29, -RZ, RZ, 0, 0 ;  /* 0x00000000ff1d7431 */ /* 0x000fe200000001ff */
[----:B------:R-:W-:Y:S02]  /*0210*/  VIMNMX R9, PT, PT, R18, R19, !PT ;  /* 0x0000001312097248 */ /* 0x000fe40007fe0100 */
[-C--:B------:R-:W-:Y:S02]  /*0220*/  ISETP.GE.AND P0, PT, R21, R6.reuse, PT ;  /* 0x000000061500720c */ /* 0x080fe40003f06270 */
[-C--:B------:R-:W-:Y:S02]  /*0230*/  ISETP.GE.AND P1, PT, R9, R6.reuse, PT ;  /* 0x000000060900720c */ /* 0x080fe40003f26270 */
[----:B------:R-:W-:Y:S02]  /*0240*/  ISETP.GE.U32.OR P0, PT, R23, R6, P0 ;  /* 0x000000061700720c */ /* 0x000fe40000706470 */
[----:B------:R-:W-:-:S09]  /*0250*/  MOV R20, RZ ;  /* 0x000000ff00147202 */ /* 0x000fd20000000f00 */
[----:B------:R-:W0:Y:S08]  /*0260*/  @!P1 LDC.64 R8, c[0x0][0x388] ;  /* 0x0000e200ff089b82 */ /* 0x000e300000000a00 */
[----:B------:R-:W1:Y:S01]  /*0270*/  @!P0 LDC.64 R10, c[0x0][0x380] ;  /* 0x0000e000ff0a8b82 */ /* 0x000e620000000a00 */
[----:B0-----:R-:W-:-:S05]  /*0280*/  @!P1 IMAD.WIDE R8, R17, 0x4, R8 ;  /* 0x0000000411089825 */ /* 0x001fca00078e0208 */
[----:B------:R-:W2:Y:S01]  /*0290*/  @!P1 LDG.E R20, desc[UR8][R8.64] ;  /* 0x0000000808149981 */ /* 0x000ea2000c1e1900 */
[----:B-1----:R-:W-:-:S05]  /*02a0*/  @!P0 IMAD.WIDE.U32 R10, R7, 0x4, R10 ;  /* 0x00000004070a8825 */ /* 0x002fca00078e000a */
[----:B------:R-:W3:Y:S04]  /*02b0*/  @!P0 LDG.E R29, desc[UR8][R10.64] ;  /* 0x000000080a1d8981 */ /* 0x000ee8000c1e1900 */
[----:B---3--:R-:W-:Y:S04]  /*02c0*/  STS [R4], R29 ;  /* 0x0000001d04007388 */ /* 0x008fe80000000800 */
[----:B--2---:R-:W-:Y:S01]  /*02d0*/  STS [R3], R20 ;  /* 0x0000001403007388 */ /* 0x004fe20000000800 */
[----:B------:R-:W-:Y:S06]  /*02e0*/  BAR.SYNC.DEFER_BLOCKING 0x0 ;  /* 0x0000000000007b1d */ /* 0x000fec0000010000 */
[----:B------:R-:W-:Y:S04]  /*02f0*/  LDS R24, [R2] ;  /* 0x0000000002187984 */ /* 0x000fe80000000800 */
[----:B------:R-:W0:Y:S04]  /*0300*/  LDS.128 R12, [R5] ;  /* 0x00000000050c7984 */ /* 0x000e280000000c00 */
[----:B------:R-:W1:Y:S04]  /*0310*/  LDS R26, [R2+0x80] ;  /* 0x00008000021a7984 */ /* 0x000e680000000800 */
[----:B------:R-:W2:Y:S04]  /*0320*/  LDS R27, [R2+0x100] ;  /* 0x00010000021b7984 */ /* 0x000ea80000000800 */
[----:B------:R-:W3:Y:S04]  /*0330*/  LDS R22, [R2+0x180] ;  /* 0x0001800002167984 */ /* 0x000ee80000000800 */
[----:B------:R-:W-:Y:S04]  /*0340*/  LDS.128 R8, [R5+0x10] ;  /* 0x0000100005087984 */ /* 0x000fe80000000c00 */
[----:B------:R-:W-:Y:S01]  /*0350*/  LDS R20, [R2+0x280] ;  /* 0x0002800002147984 */ /* 0x000fe20000000800 */
[----:B0-----:R-:W-:-:S03]  /*0360*/  FFMA R12, R12, R24, R25 ;  /* 0x000000180c0c7223 */ /* 0x001fc60000000019 */
[----:B------:R-:W0:Y:S01]  /*0370*/  LDS R25, [R2+0x200] ;  /* 0x0002000002197984 */ /* 0x000e220000000800 */
[----:B-1----:R-:W-:-:S03]  /*0380*/  FFMA R12, R26, R13, R12 ;  /* 0x0000000d1a0c7223 */ /* 0x002fc6000000000c */
[----:B------:R-:W-:Y:S01]  /*0390*/  LDS R24, [R2+0xb80] ;  /* 0x000b800002187984 */ /* 0x000fe20000000800 */
[----:B--2---:R-:W-:-:S03]  /*03a0*/  FFMA R13, R27, R14, R12 ;  /* 0x0000000e1b0d7223 */ /* 0x004fc6000000000c */
[----:B------:R-:W1:Y:S01]  /*03b0*/  LDS R27, [R2+0x300] ;  /* 0x00030000021b7984 */ /* 0x000e620000000800 */
[----:B---3--:R-:W-:-:S03]  /*03c0*/  FFMA R13, R22, R15, R13 ;  /* 0x0000000f160d7223 */ /* 0x008fc6000000000d */
[----:B------:R-:W2:Y:S01]  /*03d0*/  LDS R22, [R2+0x380] ;  /* 0x0003800002167984 */ /* 0x000ea20000000800 */
[----:B0-----:R-:W-:-:S03]  /*03e0*/  FFMA R29, R8, R25, R13 ;  /* 0x00000019081d7223 */ /* 0x001fc6000000000d */
[----:B------:R-:W-:Y:S04]  /*03f0*/  LDS R25, [R2+0x400] ;  /* 0x0004000002197984 */ /* 0x000fe80000000800 */
[----:B------:R-:W0:Y:S01]  /*0400*/  LDS.128 R12, [R5+0x20] ;  /* 0x00002000050c7984 */ /* 0x000e220000000c00 */
[----:B------:R-:W-:-:S03]  /*0410*/  FFMA R8, R20, R9, R29 ;  /* 0x0000000914087223 */ /* 0x000fc6000000001d */
[----:B------:R-:W3:Y:S01]  /*0420*/  LDS R20, [R2+0x480] ;  /* 0x0004800002147984 */ /* 0x000ee20000000800 */
[----:B-1----:R-:W-:-:S03]  /*0430*/  FFMA R9, R27, R10, R8 ;  /* 0x0000000a1b097223 */ /* 0x002fc60000000008 */
[----:B------:R-:W1:Y:S01]  /*0440*/  LDS R27, [R2+0x500] ;  /* 0x00050000021b7984 */ /* 0x000e620000000800 */
[----:B--2---:R-:W-:-:S03]  /*0450*/  FFMA R9, R22, R11, R9 ;  /* 0x0000000b16097223 */ /* 0x004fc60000000009 */
[----:B------:R-:W2:Y:S01]  /*0460*/  LDS R22, [R2+0x580] ;  /* 0x0005800002167984 */ /* 0x000ea20000000800 */
[----:B0-----:R-:W-:-:S03]  /*0470*/  FFMA R29, R12, R25, R9 ;  /* 0x000000190c1d7223 */ /* 0x001fc60000000009 */
[----:B------:R-:W-:Y:S04]  /*0480*/  LDS R25, [R2+0x600] ;  /* 0x0006000002197984 */ /* 0x000fe80000000800 */
[----:B------:R-:W0:Y:S01]  /*0490*/  LDS.128 R8, [R5+0x30] ;  /* 0x0000300005087984 */ /* 0x000e220000000c00 */
[----:B---3--:R-:W-:-:S03]  /*04a0*/  FFMA R12, R20, R13, R29 ;  /* 0x0000000d140c7223 */ /* 0x008fc6000000001d */
        /* <DEDUP_REMOVED lines=22> */
[----:B------:R-:W-:Y:S04]  /*0610*/  LDS R29, [R2+0xc00] ;  /* 0x000c0000021d7984 */ /* 0x000fe80000000800 */
[----:B------:R-:W-:Y:S01]  /*0620*/  LDS R22, [R2+0xc80] ;  /* 0x000c800002167984 */ /* 0x000fe20000000800 */
[----:B0-----:R-:W-:-:S03]  /*0630*/  FFMA R25, R8, R25, R13 ;  /* 0x0000001908197223 */ /* 0x001fc6000000000d */
[----:B------:R-:W0:Y:S01]  /*0640*/  LDS.128 R12, [R5+0x60] ;  /* 0x00006000050c7984 */ /* 0x000e220000000c00 */
[----:B---3--:R-:W-:-:S03]  /*0650*/  FFMA R20, R20, R9, R25 ;  /* 0x0000000914147223 */ /* 0x008fc60000000019 */
[----:B------:R-:W2:Y:S01]  /*0660*/  LDS R25, [R2+0xd00] ;  /* 0x000d000002197984 */ /* 0x000ea20000000800 */
[----:B-1----:R-:W-:-:S03]  /*0670*/  FFMA R27, R27, R10, R20 ;  /* 0x0000000a1b1b7223 */ /* 0x002fc60000000014 */
[----:B------:R-:W1:Y:S01]  /*0680*/  LDS R20, [R2+0xd80] ;  /* 0x000d800002147984 */ /* 0x000e620000000800 */
[----:B------:R-:W-:-:S03]  /*0690*/  FFMA R11, R24, R11, R27 ;  /* 0x0000000b180b7223 */ /* 0x000fc6000000001b */
[----:B------:R-:W-:Y:S01]  /*06a0*/  LDS R27, [R2+0xe00] ;  /* 0x000e0000021b7984 */ /* 0x000fe20000000800 */
[----:B0-----:R-:W-:-:S03]  /*06b0*/  FFMA R29, R12, R29, R11 ;  /* 0x0000001d0c1d7223 */ /* 0x001fc6000000000b */
[----:B------:R-:W0:Y:S01]  /*06c0*/  LDS.128 R8, [R5+0x70] ;  /* 0x0000700005087984 */ /* 0x000e220000000c00 */
[----:B------:R-:W-:-:S03]  /*06d0*/  FFMA R22, R22, R13, R29 ;  /* 0x0000000d16167223 */ /* 0x000fc6000000001d */
[----:B------:R-:W3:Y:S04]  /*06e0*/  LDS R29, [R2+0xe80] ;  /* 0x000e8000021d7984 */ /* 0x000ee80000000800 */
[----:B------:R-:W4:Y:S04]  /*06f0*/  LDS R13, [R2+0xf00] ;  /* 0x000f0000020d7984 */ /* 0x000f280000000800 */
[----:B------:R-:W5:Y:S01]  /*0700*/  LDS R12, [R2+0xf80] ;  /* 0x000f8000020c7984 */ /* 0x000f620000000800 */
[----:B--2---:R-:W-:Y:S01]  /*0710*/  FFMA R25, R25, R14, R22 ;  /* 0x0000000e19197223 */ /* 0x004fe20000000016 */
[----:B------:R-:W-:-:S03]  /*0720*/  IADD3 R16, PT, PT, R16, 0x1, RZ ;  /* 0x0000000110107810 */ /* 0x000fc60007ffe0ff */
[----:B-1----:R-:W-:Y:S01]  /*0730*/  FFMA R15, R20, R15, R25 ;  /* 0x0000000f140f7223 */ /* 0x002fe20000000019 */
[----:B------:R-:W-:Y:S01]  /*0740*/  BAR.SYNC.DEFER_BLOCKING 0x0 ;  /* 0x0000000000007b1d */ /* 0x000fe20000010000 */
[----:B------:R-:W-:Y:S02]  /*0750*/  ISETP.NE.AND P0, PT, R16, RZ, PT ;  /* 0x000000ff1000720c */ /* 0x000fe40003f05270 */
[----:B------:R-:W-:Y:S02]  /*0760*/  IADD3 R19, PT, PT, R19, 0x20, RZ ;  /* 0x0000002013137810 */ /* 0x000fe40007ffe0ff */
[----:B------:R-:W-:Y:S02]  /*0770*/  IADD3 R21, PT, PT, R21, 0x20, RZ ;  /* 0x0000002015157810 */ /* 0x000fe40007ffe0ff */
[----:B------:R-:W-:Y:S02]  /*0780*/  LEA R17, R6, R17, 0x5 ;  /* 0x0000001106117211 */ /* 0x000fe400078e28ff */
[----:B------:R-:W-:Y:S01]  /*0790*/  IADD3 R7, PT, PT, R7, 0x20, RZ ;  /* 0x0000002007077810 */ /* 0x000fe20007ffe0ff */
[----:B0-----:R-:W-:-:S04]  /*07a0*/  FFMA R8, R8, R27, R15 ;  /* 0x0000001b08087223 */ /* 0x001fc8000000000f */
[----:B---3--:R-:W-:-:S04]  /*07b0*/  FFMA R8, R29, R9, R8 ;  /* 0x000000091d087223 */ /* 0x008fc80000000008 */
[----:B----4-:R-:W-:-:S04]  /*07c0*/  FFMA R13, R13, R10, R8 ;  /* 0x0000000a0d0d7223 */ /* 0x010fc80000000008 */
[----:B-----5:R-:W-:Y:S01]  /*07d0*/  FFMA R25, R12, R11, R13 ;  /* 0x0000000b0c197223 */ /* 0x020fe2000000000d */
[----:B------:R-:W-:Y:S06]  /*07e0*/  @P0 BRA `(.L_x_1) ;  /* 0xfffffff800800947 */ /* 0x000fec000383ffff */
.L_x_0:
[----:B------:R-:W-:-:S04]  /*07f0*/  VIMNMX R3, PT, PT, R23, R18, !PT ;  /* 0x0000001217037248 */ /* 0x000fc80007fe0100 */
[----:B------:R-:W-:-:S13]  /*0800*/  ISETP.GE.AND P0, PT, R3, R6, PT ;  /* 0x000000060300720c */ /* 0x000fda0003f06270 */
[----:B------:R-:W-:Y:S05]  /*0810*/  @P0 EXIT ;  /* 0x000000000000094d */ /* 0x000fea0003800000 */
[----:B------:R-:W0:Y:S01]  /*0820*/  LDC.64 R2, c[0x0][0x390] ;  /* 0x0000e400ff027b82 */ /* 0x000e220000000a00 */
[----:B------:R-:W-:-:S04]  /*0830*/  IMAD R23, R23, R6, R18 ;  /* 0x0000000617177224 */ /* 0x000fc800078e0212 */
[----:B0-----:R-:W-:-:S05]  /*0840*/  IMAD.WIDE R2, R23, 0x4, R2 ;  /* 0x0000000417027825 */ /* 0x001fca00078e0202 */
[----:B------:R-:W-:Y:S01]  /*0850*/  STG.E desc[UR8][R2.64], R25 ;  /* 0x0000001902007986 */ /* 0x000fe2000c101908 */
[----:B------:R-:W-:Y:S05]  /*0860*/  EXIT ;  /* 0x000000000000794d */ /* 0x000fea0003800000 */
.L_x_2:
[----:B------:R-:W-:-:S00]  /*0870*/  BRA `(.L_x_2) ;  /* 0xfffffffc00fc7947 */ /* 0x000fc0000383ffff */
[----:B------:R-:W-:-:S00]  /*0880*/  NOP ;  /* 0x0000000000007918 */ /* 0x000fc00000000000 */
[----:B------:R-:W-:-:S00]  /*0890*/  NOP ;  /* 0x0000000000007918 */ /* 0x000fc00000000000 */
[----:B------:R-:W-:-:S00]  /*08a0*/  NOP ;  /* 0x0000000000007918 */ /* 0x000fc00000000000 */
[----:B------:R-:W-:-:S00]  /*08b0*/  NOP ;  /* 0x0000000000007918 */ /* 0x000fc00000000000 */
[----:B------:R-:W-:-:S00]  /*08c0*/  NOP ;  /* 0x0000000000007918 */ /* 0x000fc00000000000 */
[----:B------:R-:W-:-:S00]  /*08d0*/  NOP ;  /* 0x0000000000007918 */ /* 0x000fc00000000000 */
[----:B------:R-:W-:-:S00]  /*08e0*/  NOP ;  /* 0x0000000000007918 */ /* 0x000fc00000000000 */
[----:B------:R-:W-:-:S00]  /*08f0*/  NOP ;  /* 0x0000000000007918 */ /* 0x000fc00000000000 */
.L_x_3:


//--------------------- .nv.shared._Z20matrixMultiplyKernelPKfS0_Pfi --------------------------
	.section	.nv.shared._Z20matrixMultiplyKernelPKfS0_Pfi,"aw",@nobits
	.sectionflags	@""
	.align	4
.nv.shared._Z20matrixMultiplyKernelPKfS0_Pfi:
	.zero		9216


//--------------------- .nv.shared.reserved.0     --------------------------
	.section	.nv.shared.reserved.0,"aw",@nobits
	.weak		__nv_reservedSMEM_offset_0_alias
	.size		__nv_reservedSMEM_offset_0_alias, 0, 64
	.other		__nv_reservedSMEM_offset_0_alias,@"STO_CUDA_RESERVED_SHARED STV_DEFAULT"
__nv_reservedSMEM_offset_0_alias:
	.zero		0
	.zero		64


//--------------------- .nv.constant0._Z20matrixMultiplyKernelPKfS0_Pfi --------------------------
	.section	.nv.constant0._Z20matrixMultiplyKernelPKfS0_Pfi,"a",@progbits
	.sectionflags	@""
	.align	4
.nv.constant0._Z20matrixMultiplyKernelPKfS0_Pfi:
	.zero		924


//--------------------- SYMBOLS --------------------------

	.type		.nv.reservedSmem.offset0,@object
	.size		.nv.reservedSmem.offset0,0x4
	.type		.nv.reservedSmem.cap,@object
	.size		.nv.reservedSmem.cap,0x4
